//
// Generated by NVIDIA NVVM Compiler
//
// Compiler Build ID: CL-36424714
// Cuda compilation tools, release 13.0, V13.0.88
// Based on NVVM 20.0.0
//

.version 9.0
.target sm_100
.address_size 64

	// .globl	_Z9normaliseP7double2ii

.visible .entry _Z9normaliseP7double2ii(
	.param .u64 .ptr .align 1 _Z9normaliseP7double2ii_param_0,
	.param .u32 _Z9normaliseP7double2ii_param_1,
	.param .u32 _Z9normaliseP7double2ii_param_2
)
{
	.reg .pred 	%p<6>;
	.reg .b32 	%r<17>;
	.reg .b64 	%rd<5>;
	.reg .b64 	%fd<6>;

	ld.param.u64 	%rd1, [_Z9normaliseP7double2ii_param_0];
	ld.param.u32 	%r3, [_Z9normaliseP7double2ii_param_1];
	ld.param.u32 	%r5, [_Z9normaliseP7double2ii_param_2];
	mov.u32 	%r7, %tid.x;
	mov.u32 	%r8, %ctaid.x;
	mov.u32 	%r9, %ntid.x;
	mad.lo.s32 	%r10, %r8, %r9, %r7;
	mov.u32 	%r12, %tid.y;
	mov.u32 	%r13, %ctaid.y;
	mov.u32 	%r14, %ntid.y;
	mad.lo.s32 	%r15, %r13, %r14, %r12;
	mad.lo.s32 	%r1, %r5, %r10, %r15;
	setp.ge.s32 	%p1, %r10, %r3;
	setp.ge.s32 	%p2, %r15, %r5;
	or.pred  	%p3, %p1, %p2;
	mul.lo.s32 	%r2, %r5, %r3;
	setp.ge.s32 	%p4, %r1, %r2;
	or.pred  	%p5, %p3, %p4;
	@%p5 bra 	$L__BB0_2;
	cvta.to.global.u64 	%rd2, %rd1;
	mul.wide.s32 	%rd3, %r1, 16;
	add.s64 	%rd4, %rd2, %rd3;
	ld.global.v2.f64 	{%fd1, %fd2}, [%rd4];
	cvt.rn.f64.s32 	%fd3, %r2;
	div.rn.f64 	%fd4, %fd1, %fd3;
	div.rn.f64 	%fd5, %fd2, %fd3;
	st.global.v2.f64 	[%rd4], {%fd4, %fd5};
$L__BB0_2:
	ret;

}
	// .globl	_Z7kernel1P7double2S0_iid
.visible .entry _Z7kernel1P7double2S0_iid(
	.param .u64 .ptr .align 1 _Z7kernel1P7double2S0_iid_param_0,
	.param .u64 .ptr .align 1 _Z7kernel1P7double2S0_iid_param_1,
	.param .u32 _Z7kernel1P7double2S0_iid_param_2,
	.param .u32 _Z7kernel1P7double2S0_iid_param_3,
	.param .f64 _Z7kernel1P7double2S0_iid_param_4
)
{
	.reg .pred 	%p<6>;
	.reg .b32 	%r<17>;
	.reg .b64 	%rd<8>;
	.reg .b64 	%fd<18>;

	ld.param.u64 	%rd1, [_Z7kernel1P7double2S0_iid_param_0];
	ld.param.u64 	%rd2, [_Z7kernel1P7double2S0_iid_param_1];
	ld.param.u32 	%r2, [_Z7kernel1P7double2S0_iid_param_2];
	ld.param.u32 	%r4, [_Z7kernel1P7double2S0_iid_param_3];
	ld.param.f64 	%fd1, [_Z7kernel1P7double2S0_iid_param_4];
	mov.u32 	%r6, %ctaid.x;
	mov.u32 	%r7, %ntid.x;
	mov.u32 	%r8, %tid.x;
	mad.lo.s32 	%r9, %r6, %r7, %r8;
	mov.u32 	%r10, %ctaid.y;
	mov.u32 	%r11, %ntid.y;
	mov.u32 	%r12, %tid.y;
	mad.lo.s32 	%r13, %r10, %r11, %r12;
	mad.lo.s32 	%r15, %r2, %r13, %r9;
	setp.ge.s32 	%p1, %r9, %r2;
	setp.ge.s32 	%p2, %r13, %r4;
	or.pred  	%p3, %p1, %p2;
	mul.lo.s32 	%r16, %r4, %r2;
	setp.ge.s32 	%p4, %r15, %r16;
	or.pred  	%p5, %p3, %p4;
	@%p5 bra 	$L__BB1_2;
	cvta.to.global.u64 	%rd3, %rd1;
	cvta.to.global.u64 	%rd4, %rd2;
	add.f64 	%fd2, %fd1, %fd1;
	mul.wide.s32 	%rd5, %r15, 16;
	add.s64 	%rd6, %rd3, %rd5;
	ld.global.v2.f64 	{%fd3, %fd4}, [%rd6];
	mul.f64 	%fd5, %fd2, %fd3;
	mov.f64 	%fd6, 0d3FF0000000000000;
	sub.f64 	%fd7, %fd6, %fd3;
	mul.f64 	%fd8, %fd5, %fd7;
	add.f64 	%fd9, %fd3, %fd3;
	sub.f64 	%fd10, %fd6, %fd9;
	mul.f64 	%fd11, %fd8, %fd10;
	add.s64 	%rd7, %rd4, %rd5;
	mul.f64 	%fd12, %fd2, %fd4;
	sub.f64 	%fd13, %fd6, %fd4;
	mul.f64 	%fd14, %fd12, %fd13;
	add.f64 	%fd15, %fd4, %fd4;
	sub.f64 	%fd16, %fd6, %fd15;
	mul.f64 	%fd17, %fd14, %fd16;
	st.global.v2.f64 	[%rd7], {%fd11, %fd17};
$L__BB1_2:
	ret;

}
	// .globl	_Z7kernel2P7double2S0_S0_iiPdddd
.visible .entry _Z7kernel2P7double2S0_S0_iiPdddd(
	.param .u64 .ptr .align 1 _Z7kernel2P7double2S0_S0_iiPdddd_param_0,
	.param .u64 .ptr .align 1 _Z7kernel2P7double2S0_S0_iiPdddd_param_1,
	.param .u64 .ptr .align 1 _Z7kernel2P7double2S0_S0_iiPdddd_param_2,
	.param .u32 _Z7kernel2P7double2S0_S0_iiPdddd_param_3,
	.param .u32 _Z7kernel2P7double2S0_S0_iiPdddd_param_4,
	.param .u64 .ptr .align 1 _Z7kernel2P7double2S0_S0_iiPdddd_param_5,
	.param .f64 _Z7kernel2P7double2S0_S0_iiPdddd_param_6,
	.param .f64 _Z7kernel2P7double2S0_S0_iiPdddd_param_7,
	.param .f64 _Z7kernel2P7double2S0_S0_iiPdddd_param_8
)
{
	.reg .pred 	%p<6>;
	.reg .b32 	%r<17>;
	.reg .b64 	%rd<17>;
	.reg .b64 	%fd<27>;

	ld.param.u64 	%rd2, [_Z7kernel2P7double2S0_S0_iiPdddd_param_1];
	ld.param.u32 	%r2, [_Z7kernel2P7double2S0_S0_iiPdddd_param_3];
	ld.param.u32 	%r4, [_Z7kernel2P7double2S0_S0_iiPdddd_param_4];
	ld.param.u64 	%rd4, [_Z7kernel2P7double2S0_S0_iiPdddd_param_5];
	ld.param.f64 	%fd1, [_Z7kernel2P7double2S0_S0_iiPdddd_param_6];
	ld.param.f64 	%fd2, [_Z7kernel2P7double2S0_S0_iiPdddd_param_7];
	ld.param.f64 	%fd3, [_Z7kernel2P7double2S0_S0_iiPdddd_param_8];
	mov.u32 	%r6, %ctaid.x;
	mov.u32 	%r7, %ntid.x;
	mov.u32 	%r8, %tid.x;
	mad.lo.s32 	%r9, %r6, %r7, %r8;
	mov.u32 	%r10, %ctaid.y;
	mov.u32 	%r11, %ntid.y;
	mov.u32 	%r12, %tid.y;
	mad.lo.s32 	%r13, %r10, %r11, %r12;
	mad.lo.s32 	%r15, %r2, %r13, %r9;
	setp.ge.s32 	%p1, %r9, %r2;
	setp.ge.s32 	%p2, %r13, %r4;
	or.pred  	%p3, %p1, %p2;
	mul.lo.s32 	%r16, %r4, %r2;
	setp.ge.s32 	%p4, %r15, %r16;
	or.pred  	%p5, %p3, %p4;
	@%p5 bra 	$L__BB2_2;
	ld.param.u64 	%rd16, [_Z7kernel2P7double2S0_S0_iiPdddd_param_2];
	ld.param.u64 	%rd15, [_Z7kernel2P7double2S0_S0_iiPdddd_param_0];
	cvta.to.global.u64 	%rd5, %rd2;
	cvta.to.global.u64 	%rd6, %rd4;
	cvta.to.global.u64 	%rd7, %rd16;
	cvta.to.global.u64 	%rd8, %rd15;
	mul.wide.s32 	%rd9, %r15, 16;
	add.s64 	%rd10, %rd5, %rd9;
	ld.global.v2.f64 	{%fd4, %fd5}, [%rd10];
	mul.f64 	%fd6, %fd1, %fd2;
	mul.wide.s32 	%rd11, %r15, 8;
	add.s64 	%rd12, %rd6, %rd11;
	ld.global.f64 	%fd7, [%rd12];
	mul.f64 	%fd8, %fd6, %fd7;
	add.s64 	%rd13, %rd7, %rd9;
	ld.global.v2.f64 	{%fd9, %fd10}, [%rd13];
	mul.f64 	%fd11, %fd8, %fd9;
	sub.f64 	%fd12, %fd4, %fd11;
	add.f64 	%fd13, %fd1, %fd1;
	mul.f64 	%fd14, %fd13, %fd3;
	mul.f64 	%fd15, %fd7, %fd7;
	mul.f64 	%fd16, %fd14, %fd15;
	fma.rn.f64 	%fd17, %fd2, %fd16, 0d3FF0000000000000;
	div.rn.f64 	%fd18, %fd12, %fd17;
	add.s64 	%rd14, %rd8, %rd9;
	st.global.f64 	[%rd14], %fd18;
	ld.global.f64 	%fd19, [%rd12];
	mul.f64 	%fd20, %fd6, %fd19;
	mul.f64 	%fd21, %fd20, %fd10;
	sub.f64 	%fd22, %fd5, %fd21;
	mul.f64 	%fd23, %fd19, %fd19;
	mul.f64 	%fd24, %fd14, %fd23;
	fma.rn.f64 	%fd25, %fd2, %fd24, 0d3FF0000000000000;
	div.rn.f64 	%fd26, %fd22, %fd25;
	st.global.f64 	[%rd14+8], %fd26;
$L__BB2_2:
	ret;

}


// ===== COMPILED SASS (sm_100) =====

	.target	sm_100

	.elftype	@"ET_EXEC"


//--------------------- .note.nv.tkinfo           --------------------------
	.section	.note.nv.tkinfo,"",@"SHT_NOTE"
	.sectionflags	@"SHF_NOTE_NV_TKINFO"
	.tkinfo
        /*0018*/ 	.word	0x00000002
        /*0030*/ 	.string	""
        /*0030*/ 	.string	"ptxas"
        /*0030*/ 	.string	"Cuda compilation tools, release 13.0, V13.0.88"
        /*0030*/ 	.string	"Build cuda_13.0.r13.0/compiler.36424714_0"
        /*0030*/ 	.string	"-arch sm_100 -m 64 "



//--------------------- .note.nv.cuinfo           --------------------------
	.section	.note.nv.cuinfo,"",@"SHT_NOTE"
	.sectionflags	@"SHF_NOTE_NV_CUINFO"
        /*0018*/ 	.short	0x0002
        /*001a*/ 	.short	0x0064
        /*001c*/ 	.short	0x0082
	.zero		2


//--------------------- .nv.info                  --------------------------
	.section	.nv.info,"",@"SHT_CUDA_INFO"
	.align	4


	//----- nvinfo : EIATTR_REGCOUNT
	.align		4
        /*0000*/ 	.byte	0x04, 0x2f
        /*0002*/ 	.short	(.L_1 - .L_0)
	.align		4
.L_0:
        /*0004*/ 	.word	index@(_Z9normaliseP7double2ii)
        /*0008*/ 	.word	0x0000001f


	//----- nvinfo : EIATTR_FRAME_SIZE
	.align		4
.L_1:
        /*000c*/ 	.byte	0x04, 0x11
        /*000e*/ 	.short	(.L_3 - .L_2)
	.align		4
.L_2:
        /*0010*/ 	.word	index@($__internal_1_$__cuda_sm20_div_rn_f64_full)
        /*0014*/ 	.word	0x00000000


	//----- nvinfo : EIATTR_FRAME_SIZE
	.align		4
.L_3:
        /*0018*/ 	.byte	0x04, 0x11
        /*001a*/ 	.short	(.L_5 - .L_4)
	.align		4
.L_4:
        /*001c*/ 	.word	index@(_Z9normaliseP7double2ii)
        /*0020*/ 	.word	0x00000000


	//----- nvinfo : EIATTR_REGCOUNT
	.align		4
.L_5:
        /*0024*/ 	.byte	0x04, 0x2f
        /*0026*/ 	.short	(.L_7 - .L_6)
	.align		4
.L_6:
        /*0028*/ 	.word	index@(_Z7kernel1P7double2S0_iid)
        /*002c*/ 	.word	0x00000016


	//----- nvinfo : EIATTR_FRAME_SIZE
	.align		4
.L_7:
        /*0030*/ 	.byte	0x04, 0x11
        /*0032*/ 	.short	(.L_9 - .L_8)
	.align		4
.L_8:
        /*0034*/ 	.word	index@(_Z7kernel1P7double2S0_iid)
        /*0038*/ 	.word	0x00000000


	//----- nvinfo : EIATTR_REGCOUNT
	.align		4
.L_9:
        /*003c*/ 	.byte	0x04, 0x2f
        /*003e*/ 	.short	(.L_11 - .L_10)
	.align		4
.L_10:
        /*0040*/ 	.word	index@(_Z7kernel2P7double2S0_S0_iiPdddd)
        /*0044*/ 	.word	0x00000022


	//----- nvinfo : EIATTR_FRAME_SIZE
	.align		4
.L_11:
        /*0048*/ 	.byte	0x04, 0x11
        /*004a*/ 	.short	(.L_13 - .L_12)
	.align		4
.L_12:
        /*004c*/ 	.word	index@($__internal_0_$__cuda_sm20_div_rn_f64_full)
        /*0050*/ 	.word	0x00000000


	//----- nvinfo : EIATTR_FRAME_SIZE
	.align		4
.L_13:
        /*0054*/ 	.byte	0x04, 0x11
        /*0056*/ 	.short	(.L_15 - .L_14)
	.align		4
.L_14:
        /*0058*/ 	.word	index@(_Z7kernel2P7double2S0_S0_iiPdddd)
        /*005c*/ 	.word	0x00000000


	//----- nvinfo : EIATTR_MIN_STACK_SIZE
	.align		4
.L_15:
        /*0060*/ 	.byte	0x04, 0x12
        /*0062*/ 	.short	(.L_17 - .L_16)
	.align		4
.L_16:
        /*0064*/ 	.word	index@(_Z7kernel2P7double2S0_S0_iiPdddd)
        /*0068*/ 	.word	0x00000000


	//----- nvinfo : EIATTR_MIN_STACK_SIZE
	.align		4
.L_17:
        /*006c*/ 	.byte	0x04, 0x12
        /*006e*/ 	.short	(.L_19 - .L_18)
	.align		4
.L_18:
        /*0070*/ 	.word	index@(_Z7kernel1P7double2S0_iid)
        /*0074*/ 	.word	0x00000000


	//----- nvinfo : EIATTR_MIN_STACK_SIZE
	.align		4
.L_19:
        /*0078*/ 	.byte	0x04, 0x12
        /*007a*/ 	.short	(.L_21 - .L_20)
	.align		4
.L_20:
        /*007c*/ 	.word	index@(_Z9normaliseP7double2ii)
        /*0080*/ 	.word	0x00000000
.L_21:


//--------------------- .nv.compat                --------------------------
	.section	.nv.compat,"",@"SHT_CUDA_COMPAT_INFO"
	.align	4
        /*0000*/ 	.byte	0x02, 0x09, 0x00, 0x00, 0x02, 0x02, 0x01, 0x00, 0x02, 0x05, 0x05, 0x00, 0x03, 0x07, 0x01, 0x01
        /*0010*/ 	.byte	0x02, 0x03, 0x00, 0x00, 0x02, 0x06, 0x01, 0x00, 0x04, 0x0b, 0x08, 0x00, 0x01, 0x00, 0x00, 0x00
        /*0020*/ 	.byte	0x00, 0x00, 0x00, 0x00


//--------------------- .nv.info._Z7kernel2P7double2S0_S0_iiPdddd --------------------------
	.section	.nv.info._Z7kernel2P7double2S0_S0_iiPdddd,"",@"SHT_CUDA_INFO"
	.sectionflags	@""
	.align	4


	//----- nvinfo : EIATTR_CUDA_API_VERSION
	.align		4
        /*0000*/ 	.byte	0x04, 0x37
        /*0002*/ 	.short	(.L_23 - .L_22)
.L_22:
        /*0004*/ 	.word	0x00000082


	//----- nvinfo : EIATTR_KPARAM_INFO
	.align		4
.L_23:
        /*0008*/ 	.byte	0x04, 0x17
        /*000a*/ 	.short	(.L_25 - .L_24)
.L_24:
        /*000c*/ 	.word	0x00000000
        /*0010*/ 	.short	0x0008
        /*0012*/ 	.short	0x0038
        /*0014*/ 	.byte	0x00, 0xf0, 0x21, 0x00


	//----- nvinfo : EIATTR_KPARAM_INFO
	.align		4
.L_25:
        /*0018*/ 	.byte	0x04, 0x17
        /*001a*/ 	.short	(.L_27 - .L_26)
.L_26:
        /*001c*/ 	.word	0x00000000
        /*0020*/ 	.short	0x0007
        /*0022*/ 	.short	0x0030
        /*0024*/ 	.byte	0x00, 0xf0, 0x21, 0x00


	//----- nvinfo : EIATTR_KPARAM_INFO
	.align		4
.L_27:
        /*0028*/ 	.byte	0x04, 0x17
        /*002a*/ 	.short	(.L_29 - .L_28)
.L_28:
        /*002c*/ 	.word	0x00000000
        /*0030*/ 	.short	0x0006
        /*0032*/ 	.short	0x0028
        /*0034*/ 	.byte	0x00, 0xf0, 0x21, 0x00


	//----- nvinfo : EIATTR_KPARAM_INFO
	.align		4
.L_29:
        /*0038*/ 	.byte	0x04, 0x17
        /*003a*/ 	.short	(.L_31 - .L_30)
.L_30:
        /*003c*/ 	.word	0x00000000
        /*0040*/ 	.short	0x0005
        /*0042*/ 	.short	0x0020
        /*0044*/ 	.byte	0x00, 0xf5, 0x21, 0x00


	//----- nvinfo : EIATTR_KPARAM_INFO
	.align		4
.L_31:
        /*0048*/ 	.byte	0x04, 0x17
        /*004a*/ 	.short	(.L_33 - .L_32)
.L_32:
        /*004c*/ 	.word	0x00000000
        /*0050*/ 	.short	0x0004
        /*0052*/ 	.short	0x001c
        /*0054*/ 	.byte	0x00, 0xf0, 0x11, 0x00


	//----- nvinfo : EIATTR_KPARAM_INFO
	.align		4
.L_33:
        /*0058*/ 	.byte	0x04, 0x17
        /*005a*/ 	.short	(.L_35 - .L_34)
.L_34:
        /*005c*/ 	.word	0x00000000
        /*0060*/ 	.short	0x0003
        /*0062*/ 	.short	0x0018
        /*0064*/ 	.byte	0x00, 0xf0, 0x11, 0x00


	//----- nvinfo : EIATTR_KPARAM_INFO
	.align		4
.L_35:
        /*0068*/ 	.byte	0x04, 0x17
        /*006a*/ 	.short	(.L_37 - .L_36)
.L_36:
        /*006c*/ 	.word	0x00000000
        /*0070*/ 	.short	0x0002
        /*0072*/ 	.short	0x0010
        /*0074*/ 	.byte	0x00, 0xf5, 0x21, 0x00


	//----- nvinfo : EIATTR_KPARAM_INFO
	.align		4
.L_37:
        /*0078*/ 	.byte	0x04, 0x17
        /*007a*/ 	.short	(.L_39 - .L_38)
.L_38:
        /*007c*/ 	.word	0x00000000
        /*0080*/ 	.short	0x0001
        /*0082*/ 	.short	0x0008
        /*0084*/ 	.byte	0x00, 0xf5, 0x21, 0x00


	//----- nvinfo : EIATTR_KPARAM_INFO
	.align		4
.L_39:
        /*0088*/ 	.byte	0x04, 0x17
        /*008a*/ 	.short	(.L_41 - .L_40)
.L_40:
        /*008c*/ 	.word	0x00000000
        /*0090*/ 	.short	0x0000
        /*0092*/ 	.short	0x0000
        /*0094*/ 	.byte	0x00, 0xf5, 0x21, 0x00


	//----- nvinfo : EIATTR_SPARSE_MMA_MASK
	.align		4
.L_41:
        /*0098*/ 	.byte	0x03, 0x50
        /*009a*/ 	.short	0x0000


	//----- nvinfo : EIATTR_MAXREG_COUNT
	.align		4
        /*009c*/ 	.byte	0x03, 0x1b
        /*009e*/ 	.short	0x00ff


	//----- nvinfo : EIATTR_MERCURY_ISA_VERSION
	.align		4
        /*00a0*/ 	.byte	0x03, 0x5f
        /*00a2*/ 	.short	0x0101


	//----- nvinfo : EIATTR_VRC_CTA_INIT_COUNT
	.align		4
        /*00a4*/ 	.byte	0x02, 0x4a
	.zero		1
	.zero		1


	//----- nvinfo : EIATTR_EXIT_INSTR_OFFSETS
	.align		4
        /*00a8*/ 	.byte	0x04, 0x1c
        /*00aa*/ 	.short	(.L_43 - .L_42)


	//   ....[0]....
.L_42:
        /*00ac*/ 	.word	0x000000f0


	//   ....[1]....
        /*00b0*/ 	.word	0x000005e0


	//----- nvinfo : EIATTR_CRS_STACK_SIZE
	.align		4
.L_43:
        /*00b4*/ 	.byte	0x04, 0x1e
        /*00b6*/ 	.short	(.L_45 - .L_44)
.L_44:
        /*00b8*/ 	.word	0x00000000


	//----- nvinfo : EIATTR_CBANK_PARAM_SIZE
	.align		4
.L_45:
        /*00bc*/ 	.byte	0x03, 0x19
        /*00be*/ 	.short	0x0040


	//----- nvinfo : EIATTR_PARAM_CBANK
	.align		4
        /*00c0*/ 	.byte	0x04, 0x0a
        /*00c2*/ 	.short	(.L_47 - .L_46)
	.align		4
.L_46:
        /*00c4*/ 	.word	index@(.nv.constant0._Z7kernel2P7double2S0_S0_iiPdddd)
        /*00c8*/ 	.short	0x0380
        /*00ca*/ 	.short	0x0040


	//----- nvinfo : EIATTR_SW_WAR
	.align		4
.L_47:
        /*00cc*/ 	.byte	0x04, 0x36
        /*00ce*/ 	.short	(.L_49 - .L_48)
.L_48:
        /*00d0*/ 	.word	0x00000008
.L_49:


//--------------------- .nv.info._Z7kernel1P7double2S0_iid --------------------------
	.section	.nv.info._Z7kernel1P7double2S0_iid,"",@"SHT_CUDA_INFO"
	.sectionflags	@""
	.align	4


	//----- nvinfo : EIATTR_CUDA_API_VERSION
	.align		4
        /*0000*/ 	.byte	0x04, 0x37
        /*0002*/ 	.short	(.L_51 - .L_50)
.L_50:
        /*0004*/ 	.word	0x00000082


	//----- nvinfo : EIATTR_KPARAM_INFO
	.align		4
.L_51:
        /*0008*/ 	.byte	0x04, 0x17
        /*000a*/ 	.short	(.L_53 - .L_52)
.L_52:
        /*000c*/ 	.word	0x00000000
        /*0010*/ 	.short	0x0004
        /*0012*/ 	.short	0x0018
        /*0014*/ 	.byte	0x00, 0xf0, 0x21, 0x00


	//----- nvinfo : EIATTR_KPARAM_INFO
	.align		4
.L_53:
        /*0018*/ 	.byte	0x04, 0x17
        /*001a*/ 	.short	(.L_55 - .L_54)
.L_54:
        /*001c*/ 	.word	0x00000000
        /*0020*/ 	.short	0x0003
        /*0022*/ 	.short	0x0014
        /*0024*/ 	.byte	0x00, 0xf0, 0x11, 0x00


	//----- nvinfo : EIATTR_KPARAM_INFO
	.align		4
.L_55:
        /*0028*/ 	.byte	0x04, 0x17
        /*002a*/ 	.short	(.L_57 - .L_56)
.L_56:
        /*002c*/ 	.word	0x00000000
        /*0030*/ 	.short	0x0002
        /*0032*/ 	.short	0x0010
        /*0034*/ 	.byte	0x00, 0xf0, 0x11, 0x00


	//----- nvinfo : EIATTR_KPARAM_INFO
	.align		4
.L_57:
        /*0038*/ 	.byte	0x04, 0x17
        /*003a*/ 	.short	(.L_59 - .L_58)
.L_58:
        /*003c*/ 	.word	0x00000000
        /*0040*/ 	.short	0x0001
        /*0042*/ 	.short	0x0008
        /*0044*/ 	.byte	0x00, 0xf5, 0x21, 0x00


	//----- nvinfo : EIATTR_KPARAM_INFO
	.align		4
.L_59:
        /*0048*/ 	.byte	0x04, 0x17
        /*004a*/ 	.short	(.L_61 - .L_60)
.L_60:
        /*004c*/ 	.word	0x00000000
        /*0050*/ 	.short	0x0000
        /*0052*/ 	.short	0x0000
        /*0054*/ 	.byte	0x00, 0xf5, 0x21, 0x00


	//----- nvinfo : EIATTR_SPARSE_MMA_MASK
	.align		4
.L_61:
        /*0058*/ 	.byte	0x03, 0x50
        /*005a*/ 	.short	0x0000


	//----- nvinfo : EIATTR_MAXREG_COUNT
	.align		4
        /*005c*/ 	.byte	0x03, 0x1b
        /*005e*/ 	.short	0x00ff


	//----- nvinfo : EIATTR_MERCURY_ISA_VERSION
	.align		4
        /*0060*/ 	.byte	0x03, 0x5f
        /*0062*/ 	.short	0x0101


	//----- nvinfo : EIATTR_VRC_CTA_INIT_COUNT
	.align		4
        /*0064*/ 	.byte	0x02, 0x4a
	.zero		1
	.zero		1


	//----- nvinfo : EIATTR_EXIT_INSTR_OFFSETS
	.align		4
        /*0068*/ 	.byte	0x04, 0x1c
        /*006a*/ 	.short	(.L_63 - .L_62)


	//   ....[0]....
.L_62:
        /*006c*/ 	.word	0x000000f0


	//   ....[1]....
        /*0070*/ 	.word	0x00000250


	//----- nvinfo : EIATTR_CBANK_PARAM_SIZE
	.align		4
.L_63:
        /*0074*/ 	.byte	0x03, 0x19
        /*0076*/ 	.short	0x0020


	//----- nvinfo : EIATTR_PARAM_CBANK
	.align		4
        /*0078*/ 	.byte	0x04, 0x0a
        /*007a*/ 	.short	(.L_65 - .L_64)
	.align		4
.L_64:
        /*007c*/ 	.word	index@(.nv.constant0._Z7kernel1P7double2S0_iid)
        /*0080*/ 	.short	0x0380
        /*0082*/ 	.short	0x0020


	//----- nvinfo : EIATTR_SW_WAR
	.align		4
.L_65:
        /*0084*/ 	.byte	0x04, 0x36
        /*0086*/ 	.short	(.L_67 - .L_66)
.L_66:
        /*0088*/ 	.word	0x00000008
.L_67:


//--------------------- .nv.info._Z9normaliseP7double2ii --------------------------
	.section	.nv.info._Z9normaliseP7double2ii,"",@"SHT_CUDA_INFO"
	.sectionflags	@""
	.align	4


	//----- nvinfo : EIATTR_CUDA_API_VERSION
	.align		4
        /*0000*/ 	.byte	0x04, 0x37
        /*0002*/ 	.short	(.L_69 - .L_68)
.L_68:
        /*0004*/ 	.word	0x00000082


	//----- nvinfo : EIATTR_KPARAM_INFO
	.align		4
.L_69:
        /*0008*/ 	.byte	0x04, 0x17
        /*000a*/ 	.short	(.L_71 - .L_70)
.L_70:
        /*000c*/ 	.word	0x00000000
        /*0010*/ 	.short	0x0002
        /*0012*/ 	.short	0x000c
        /*0014*/ 	.byte	0x00, 0xf0, 0x11, 0x00


	//----- nvinfo : EIATTR_KPARAM_INFO
	.align		4
.L_71:
        /*0018*/ 	.byte	0x04, 0x17
        /*001a*/ 	.short	(.L_73 - .L_72)
.L_72:
        /*001c*/ 	.word	0x00000000
        /*0020*/ 	.short	0x0001
        /*0022*/ 	.short	0x0008
        /*0024*/ 	.byte	0x00, 0xf0, 0x11, 0x00


	//----- nvinfo : EIATTR_KPARAM_INFO
	.align		4
.L_73:
        /*0028*/ 	.byte	0x04, 0x17
        /*002a*/ 	.short	(.L_75 - .L_74)
.L_74:
        /*002c*/ 	.word	0x00000000
        /*0030*/ 	.short	0x0000
        /*0032*/ 	.short	0x0000
        /*0034*/ 	.byte	0x00, 0xf5, 0x21, 0x00


	//----- nvinfo : EIATTR_SPARSE_MMA_MASK
	.align		4
.L_75:
        /*0038*/ 	.byte	0x03, 0x50
        /*003a*/ 	.short	0x0000


	//----- nvinfo : EIATTR_MAXREG_COUNT
	.align		4
        /*003c*/ 	.byte	0x03, 0x1b
        /*003e*/ 	.short	0x00ff


	//----- nvinfo : EIATTR_MERCURY_ISA_VERSION
	.align		4
        /*0040*/ 	.byte	0x03, 0x5f
        /*0042*/ 	.short	0x0101


	//----- nvinfo : EIATTR_VRC_CTA_INIT_COUNT
	.align		4
        /*0044*/ 	.byte	0x02, 0x4a
	.zero		1
	.zero		1


	//----- nvinfo : EIATTR_EXIT_INSTR_OFFSETS
	.align		4
        /*0048*/ 	.byte	0x04, 0x1c
        /*004a*/ 	.short	(.L_77 - .L_76)


	//   ....[0]....
.L_76:
        /*004c*/ 	.word	0x000000f0


	//   ....[1]....
        /*0050*/ 	.word	0x00000460


	//----- nvinfo : EIATTR_CRS_STACK_SIZE
	.align		4
.L_77:
        /*0054*/ 	.byte	0x04, 0x1e
        /*0056*/ 	.short	(.L_79 - .L_78)
.L_78:
        /*0058*/ 	.word	0x00000000


	//----- nvinfo : EIATTR_CBANK_PARAM_SIZE
	.align		4
.L_79:
        /*005c*/ 	.byte	0x03, 0x19
        /*005e*/ 	.short	0x0010


	//----- nvinfo : EIATTR_PARAM_CBANK
	.align		4
        /*0060*/ 	.byte	0x04, 0x0a
        /*0062*/ 	.short	(.L_81 - .L_80)
	.align		4
.L_80:
        /*0064*/ 	.word	index@(.nv.constant0._Z9normaliseP7double2ii)
        /*0068*/ 	.short	0x0380
        /*006a*/ 	.short	0x0010


	//----- nvinfo : EIATTR_SW_WAR
	.align		4
.L_81:
        /*006c*/ 	.byte	0x04, 0x36
        /*006e*/ 	.short	(.L_83 - .L_82)
.L_82:
        /*0070*/ 	.word	0x00000008
.L_83:


//--------------------- .nv.callgraph             --------------------------
	.section	.nv.callgraph,"",@"SHT_CUDA_CALLGRAPH"
	.align	4
	.sectionentsize	8
	.align		4
        /*0000*/ 	.word	0x00000000
	.align		4
        /*0004*/ 	.word	0xffffffff
	.align		4
        /*0008*/ 	.word	0x00000000
	.align		4
        /*000c*/ 	.word	0xfffffffe
	.align		4
        /*0010*/ 	.word	0x00000000
	.align		4
        /*0014*/ 	.word	0xfffffffd
	.align		4
        /*0018*/ 	.word	0x00000000
	.align		4
        /*001c*/ 	.word	0xfffffffc


//--------------------- .text._Z7kernel2P7double2S0_S0_iiPdddd --------------------------
	.section	.text._Z7kernel2P7double2S0_S0_iiPdddd,"ax",@progbits
	.align	128
        .global         _Z7kernel2P7double2S0_S0_iiPdddd
        .type           _Z7kernel2P7double2S0_S0_iiPdddd,@function
        .size           _Z7kernel2P7double2S0_S0_iiPdddd,(.L_x_21 - _Z7kernel2P7double2S0_S0_iiPdddd)
        .other          _Z7kernel2P7double2S0_S0_iiPdddd,@"STO_CUDA_ENTRY STV_DEFAULT"
_Z7kernel2P7double2S0_S0_iiPdddd:
.text._Z7kernel2P7double2S0_S0_iiPdddd:
[----:B------:R-:W-:Y:S01]  /*0000*/  LDC R1, c[0x0][0x37c] ;  /* 0x0000df00ff017b82 */ /* 0x000fe20000000800 */
[----:B------:R-:W0:Y:S07]  /*0010*/  S2R R0, SR_TID.Y ;  /* 0x0000000000007919 */ /* 0x000e2e0000002200 */
[----:B------:R-:W1:Y:S01]  /*0020*/  LDC R2, c[0x0][0x360] ;  /* 0x0000d800ff027b82 */ /* 0x000e620000000800 */
[----:B------:R-:W2:Y:S01]  /*0030*/  LDCU.64 UR6, c[0x0][0x398] ;  /* 0x00007300ff0677ac */ /* 0x000ea20008000a00 */
[----:B------:R-:W1:Y:S06]  /*0040*/  S2R R5, SR_TID.X ;  /* 0x0000000000057919 */ /* 0x000e6c0000002100 */
[----:B------:R-:W0:Y:S08]  /*0050*/  S2UR UR5, SR_CTAID.Y ;  /* 0x00000000000579c3 */ /* 0x000e300000002600 */
[----:B------:R-:W0:Y:S08]  /*0060*/  LDC R3, c[0x0][0x364] ;  /* 0x0000d900ff037b82 */ /* 0x000e300000000800 */
[----:B------:R-:W1:Y:S01]  /*0070*/  S2UR UR4, SR_CTAID.X ;  /* 0x00000000000479c3 */ /* 0x000e620000002500 */
[----:B0-----:R-:W-:-:S05]  /*0080*/  IMAD R3, R3, UR5, R0 ;  /* 0x0000000503037c24 */ /* 0x001fca000f8e0200 */
[----:B--2---:R-:W-:Y:S01]  /*0090*/  ISETP.GE.AND P0, PT, R3, UR7, PT ;  /* 0x0000000703007c0c */ /* 0x004fe2000bf06270 */
[----:B-1----:R-:W-:Y:S01]  /*00a0*/  IMAD R2, R2, UR4, R5 ;  /* 0x0000000402027c24 */ /* 0x002fe2000f8e0205 */
[----:B------:R-:W-:-:S03]  /*00b0*/  UIMAD UR4, UR6, UR7, URZ ;  /* 0x00000007060472a4 */ /* 0x000fc6000f8e02ff */
[----:B------:R-:W-:Y:S01]  /*00c0*/  IMAD R0, R3, UR6, R2 ;  /* 0x0000000603007c24 */ /* 0x000fe2000f8e0202 */
[----:B------:R-:W-:-:S04]  /*00d0*/  ISETP.GE.OR P0, PT, R2, UR6, P0 ;  /* 0x0000000602007c0c */ /* 0x000fc80008706670 */
[----:B------:R-:W-:-:S13]  /*00e0*/  ISETP.GE.OR P0, PT, R0, UR4, P0 ;  /* 0x0000000400007c0c */ /* 0x000fda0008706670 */
[----:B------:R-:W-:Y:S05]  /*00f0*/  @P0 EXIT ;  /* 0x000000000000094d */ /* 0x000fea0003800000 */
[----:B------:R-:W0:Y:S01]  /*0100*/  LDC.64 R4, c[0x0][0x3a0] ;  /* 0x0000e800ff047b82 */ /* 0x000e220000000a00 */
[----:B------:R-:W1:Y:S07]  /*0110*/  LDCU.64 UR4, c[0x0][0x358] ;  /* 0x00006b00ff0477ac */ /* 0x000e6e0008000a00 */
[----:B------:R-:W2:Y:S08]  /*0120*/  LDC.64 R8, c[0x0][0x388] ;  /* 0x0000e200ff087b82 */ /* 0x000eb00000000a00 */
[----:B------:R-:W3:Y:S01]  /*0130*/  LDC.64 R12, c[0x0][0x390] ;  /* 0x0000e400ff0c7b82 */ /* 0x000ee20000000a00 */
[----:B0-----:R-:W-:-:S07]  /*0140*/  IMAD.WIDE R4, R0, 0x8, R4 ;  /* 0x0000000800047825 */ /* 0x001fce00078e0204 */
[----:B------:R-:W0:Y:S01]  /*0150*/  LDC.64 R16, c[0x0][0x3a8] ;  /* 0x0000ea00ff107b82 */ /* 0x000e220000000a00 */
[----:B-1----:R-:W4:Y:S01]  /*0160*/  LDG.E.64 R2, desc[UR4][R4.64] ;  /* 0x0000000404027981 */ /* 0x002f22000c1e1b00 */
[----:B--2---:R-:W-:-:S06]  /*0170*/  IMAD.WIDE R8, R0, 0x10, R8 ;  /* 0x0000001000087825 */ /* 0x004fcc00078e0208 */
[----:B------:R-:W1:Y:S01]  /*0180*/  LDC.64 R18, c[0x0][0x3b8] ;  /* 0x0000ee00ff127b82 */ /* 0x000e620000000a00 */
[----:B------:R-:W2:Y:S01]  /*0190*/  LDG.E.128 R8, desc[UR4][R8.64] ;  /* 0x0000000408087981 */ /* 0x000ea2000c1e1d00 */
[----:B---3--:R-:W-:-:S06]  /*01a0*/  IMAD.WIDE R12, R0, 0x10, R12 ;  /* 0x00000010000c7825 */ /* 0x008fcc00078e020c */
[----:B------:R-:W3:Y:S01]  /*01b0*/  LDC.64 R20, c[0x0][0x3b0] ;  /* 0x0000ec00ff147b82 */ /* 0x000ee20000000a00 */
[----:B------:R-:W2:Y:S01]  /*01c0*/  LDG.E.128 R12, desc[UR4][R12.64] ;  /* 0x000000040c0c7981 */ /* 0x000ea2000c1e1d00 */
[----:B0-----:R-:W-:-:S08]  /*01d0*/  DADD R6, R16, R16 ;  /* 0x0000000010067229 */ /* 0x001fd00000000010 */
[----:B-1----:R-:W-:Y:S01]  /*01e0*/  DMUL R6, R6, R18 ;  /* 0x0000001206067228 */ /* 0x002fe20000000000 */
[----:B------:R-:W-:Y:S01]  /*01f0*/  IMAD.MOV.U32 R22, RZ, RZ, 0x1 ;  /* 0x00000001ff167424 */ /* 0x000fe200078e00ff */
[----:B---3--:R-:W-:Y:S01]  /*0200*/  DMUL R16, R16, R20 ;  /* 0x0000001410107228 */ /* 0x008fe20000000000 */
[----:B------:R-:W-:Y:S01]  /*0210*/  BSSY.RECONVERGENT B0, `(.L_x_0) ;  /* 0x0000019000007945 */ /* 0x000fe20003800200 */
[----:B----4-:R-:W-:-:S08]  /*0220*/  DMUL R18, R2, R2 ;  /* 0x0000000202127228 */ /* 0x010fd00000000000 */
[----:B------:R-:W-:-:S08]  /*0230*/  DMUL R18, R6, R18 ;  /* 0x0000001206127228 */ /* 0x000fd00000000000 */
[----:B------:R-:W-:-:S06]  /*0240*/  DFMA R18, R18, R20, 1 ;  /* 0x3ff000001212742b */ /* 0x000fcc0000000014 */
[----:B------:R-:W0:Y:S02]  /*0250*/  MUFU.RCP64H R23, R19 ;  /* 0x0000001300177308 */ /* 0x000e240000001800 */
[----:B0-----:R-:W-:-:S08]  /*0260*/  DFMA R24, -R18, R22, 1 ;  /* 0x3ff000001218742b */ /* 0x001fd00000000116 */
[----:B------:R-:W-:-:S08]  /*0270*/  DFMA R24, R24, R24, R24 ;  /* 0x000000181818722b */ /* 0x000fd00000000018 */
[----:B------:R-:W-:Y:S02]  /*0280*/  DFMA R24, R22, R24, R22 ;  /* 0x000000181618722b */ /* 0x000fe40000000016 */
[----:B------:R-:W-:-:S06]  /*0290*/  DMUL R2, R16, R2 ;  /* 0x0000000210027228 */ /* 0x000fcc0000000000 */
[----:B------:R-:W-:Y:S02]  /*02a0*/  DFMA R20, -R18, R24, 1 ;  /* 0x3ff000001214742b */ /* 0x000fe40000000118 */
[----:B--2---:R-:W-:-:S06]  /*02b0*/  DFMA R8, -R2, R12, R8 ;  /* 0x0000000c0208722b */ /* 0x004fcc0000000108 */
[----:B------:R-:W-:-:S08]  /*02c0*/  DFMA R20, R24, R20, R24 ;  /* 0x000000141814722b */ /* 0x000fd00000000018 */
[----:B------:R-:W-:-:S08]  /*02d0*/  DMUL R2, R8, R20 ;  /* 0x0000001408027228 */ /* 0x000fd00000000000 */
[----:B------:R-:W-:-:S08]  /*02e0*/  DFMA R12, -R18, R2, R8 ;  /* 0x00000002120c722b */ /* 0x000fd00000000108 */
[----:B------:R-:W-:Y:S01]  /*02f0*/  DFMA R2, R20, R12, R2 ;  /* 0x0000000c1402722b */ /* 0x000fe20000000002 */
[----:B------:R-:W-:-:S09]  /*0300*/  FSETP.GEU.AND P1, PT, |R9|, 6.5827683646048100446e-37, PT ;  /* 0x036000000900780b */ /* 0x000fd20003f2e200 */
[----:B------:R-:W-:-:S05]  /*0310*/  FFMA R12, RZ, R19, R3 ;  /* 0x00000013ff0c7223 */ /* 0x000fca0000000003 */
[----:B------:R-:W-:-:S13]  /*0320*/  FSETP.GT.AND P0, PT, |R12|, 1.469367938527859385e-39, PT ;  /* 0x001000000c00780b */ /* 0x000fda0003f04200 */
[----:B------:R-:W-:Y:S05]  /*0330*/  @P0 BRA P1, `(.L_x_1) ;  /* 0x0000000000180947 */ /* 0x000fea0000800000 */
[----:B------:R-:W-:Y:S01]  /*0340*/  IMAD.MOV.U32 R12, RZ, RZ, R18 ;  /* 0x000000ffff0c7224 */ /* 0x000fe200078e0012 */
[----:B------:R-:W-:Y:S01]  /*0350*/  MOV R2, 0x380 ;  /* 0x0000038000027802 */ /* 0x000fe20000000f00 */
[----:B------:R-:W-:-:S07]  /*0360*/  IMAD.MOV.U32 R21, RZ, RZ, R19 ;  /* 0x000000ffff157224 */ /* 0x000fce00078e0013 */
[----:B------:R-:W-:Y:S05]  /*0370*/  CALL.REL.NOINC `($__internal_0_$__cuda_sm20_div_rn_f64_full) ;  /* 0x00000000009c7944 */ /* 0x000fea0003c00000 */
[----:B------:R-:W-:Y:S02]  /*0380*/  IMAD.MOV.U32 R2, RZ, RZ, R24 ;  /* 0x000000ffff027224 */ /* 0x000fe400078e0018 */
[----:B------:R-:W-:-:S07]  /*0390*/  IMAD.MOV.U32 R3, RZ, RZ, R25 ;  /* 0x000000ffff037224 */ /* 0x000fce00078e0019 */
.L_x_1:
[----:B------:R-:W-:Y:S05]  /*03a0*/  BSYNC.RECONVERGENT B0 ;  /* 0x0000000000007941 */ /* 0x000fea0003800200 */
.L_x_0:
[----:B------:R-:W0:Y:S08]  /*03b0*/  LDC.64 R30, c[0x0][0x380] ;  /* 0x0000e000ff1e7b82 */ /* 0x000e300000000a00 */
[----:B------:R-:W1:Y:S01]  /*03c0*/  LDC.64 R12, c[0x0][0x3b0] ;  /* 0x0000ec00ff0c7b82 */ /* 0x000e620000000a00 */
[----:B0-----:R-:W-:-:S05]  /*03d0*/  IMAD.WIDE R30, R0, 0x10, R30 ;  /* 0x00000010001e7825 */ /* 0x001fca00078e021e */
[----:B------:R0:W-:Y:S04]  /*03e0*/  STG.E.64 desc[UR4][R30.64], R2 ;  /* 0x000000021e007986 */ /* 0x0001e8000c101b04 */
[----:B------:R-:W2:Y:S01]  /*03f0*/  LDG.E.64 R4, desc[UR4][R4.64] ;  /* 0x0000000404047981 */ /* 0x000ea2000c1e1b00 */
[----:B------:R-:W-:Y:S01]  /*0400*/  BSSY.RECONVERGENT B0, `(.L_x_2) ;  /* 0x000001c000007945 */ /* 0x000fe20003800200 */
[-C--:B--2---:R-:W-:Y:S02]  /*0410*/  DMUL R8, R4, R4.reuse ;  /* 0x0000000404087228 */ /* 0x084fe40000000000 */
[----:B------:R-:W-:-:S06]  /*0420*/  DMUL R16, R16, R4 ;  /* 0x0000000410107228 */ /* 0x000fcc0000000000 */
[----:B------:R-:W-:Y:S01]  /*0430*/  DMUL R6, R6, R8 ;  /* 0x0000000806067228 */ /* 0x000fe20000000000 */
[----:B------:R-:W-:Y:S01]  /*0440*/  IMAD.MOV.U32 R8, RZ, RZ, 0x1 ;  /* 0x00000001ff087424 */ /* 0x000fe200078e00ff */
[----:B------:R-:W-:-:S06]  /*0450*/  DFMA R10, R14, -R16, R10 ;  /* 0x800000100e0a722b */ /* 0x000fcc000000000a */
[----:B-1----:R-:W-:-:S04]  /*0460*/  DFMA R6, R6, R12, 1 ;  /* 0x3ff000000606742b */ /* 0x002fc8000000000c */
[----:B------:R-:W-:Y:S02]  /*0470*/  FSETP.GEU.AND P1, PT, |R11|, 6.5827683646048100446e-37, PT ;  /* 0x036000000b00780b */ /* 0x000fe40003f2e200 */
[----:B------:R-:W1:Y:S02]  /*0480*/  MUFU.RCP64H R9, R7 ;  /* 0x0000000700097308 */ /* 0x000e640000001800 */
[----:B-1----:R-:W-:-:S08]  /*0490*/  DFMA R12, -R6, R8, 1 ;  /* 0x3ff00000060c742b */ /* 0x002fd00000000108 */
[----:B------:R-:W-:-:S08]  /*04a0*/  DFMA R12, R12, R12, R12 ;  /* 0x0000000c0c0c722b */ /* 0x000fd0000000000c */
[----:B------:R-:W-:-:S08]  /*04b0*/  DFMA R12, R8, R12, R8 ;  /* 0x0000000c080c722b */ /* 0x000fd00000000008 */
[----:B0-----:R-:W-:-:S08]  /*04c0*/  DFMA R2, -R6, R12, 1 ;  /* 0x3ff000000602742b */ /* 0x001fd0000000010c */
[----:B------:R-:W-:-:S08]  /*04d0*/  DFMA R2, R12, R2, R12 ;  /* 0x000000020c02722b */ /* 0x000fd0000000000c */
[----:B------:R-:W-:-:S08]  /*04e0*/  DMUL R4, R10, R2 ;  /* 0x000000020a047228 */ /* 0x000fd00000000000 */
[----:B------:R-:W-:-:S08]  /*04f0*/  DFMA R8, -R6, R4, R10 ;  /* 0x000000040608722b */ /* 0x000fd0000000010a */
[----:B------:R-:W-:-:S10]  /*0500*/  DFMA R2, R2, R8, R4 ;  /* 0x000000080202722b */ /* 0x000fd40000000004 */
[----:B------:R-:W-:-:S05]  /*0510*/  FFMA R0, RZ, R7, R3 ;  /* 0x00000007ff007223 */ /* 0x000fca0000000003 */
[----:B------:R-:W-:-:S13]  /*0520*/  FSETP.GT.AND P0, PT, |R0|, 1.469367938527859385e-39, PT ;  /* 0x001000000000780b */ /* 0x000fda0003f04200 */
[----:B------:R-:W-:Y:S05]  /*0530*/  @P0 BRA P1, `(.L_x_3) ;  /* 0x0000000000200947 */ /* 0x000fea0000800000 */
[----:B------:R-:W-:Y:S01]  /*0540*/  IMAD.MOV.U32 R8, RZ, RZ, R10 ;  /* 0x000000ffff087224 */ /* 0x000fe200078e000a */
[----:B------:R-:W-:Y:S01]  /*0550*/  MOV R2, 0x5a0 ;  /* 0x000005a000027802 */ /* 0x000fe20000000f00 */
[----:B------:R-:W-:Y:S02]  /*0560*/  IMAD.MOV.U32 R9, RZ, RZ, R11 ;  /* 0x000000ffff097224 */ /* 0x000fe400078e000b */
[----:B------:R-:W-:Y:S02]  /*0570*/  IMAD.MOV.U32 R12, RZ, RZ, R6 ;  /* 0x000000ffff0c7224 */ /* 0x000fe400078e0006 */
[----:B------:R-:W-:-:S07]  /*0580*/  IMAD.MOV.U32 R21, RZ, RZ, R7 ;  /* 0x000000ffff157224 */ /* 0x000fce00078e0007 */
[----:B------:R-:W-:Y:S05]  /*0590*/  CALL.REL.NOINC `($__internal_0_$__cuda_sm20_div_rn_f64_full) ;  /* 0x0000000000147944 */ /* 0x000fea0003c00000 */
[----:B------:R-:W-:Y:S02]  /*05a0*/  IMAD.MOV.U32 R2, RZ, RZ, R24 ;  /* 0x000000ffff027224 */ /* 0x000fe400078e0018 */
[----:B------:R-:W-:-:S07]  /*05b0*/  IMAD.MOV.U32 R3, RZ, RZ, R25 ;  /* 0x000000ffff037224 */ /* 0x000fce00078e0019 */
.L_x_3:
[----:B------:R-:W-:Y:S05]  /*05c0*/  BSYNC.RECONVERGENT B0 ;  /* 0x0000000000007941 */ /* 0x000fea0003800200 */
.L_x_2:
[----:B------:R-:W-:Y:S01]  /*05d0*/  STG.E.64 desc[UR4][R30.64+0x8], R2 ;  /* 0x000008021e007986 */ /* 0x000fe2000c101b04 */
[----:B------:R-:W-:Y:S05]  /*05e0*/  EXIT ;  /* 0x000000000000794d */ /* 0x000fea0003800000 */
        .weak           $__internal_0_$__cuda_sm20_div_rn_f64_full
        .type           $__internal_0_$__cuda_sm20_div_rn_f64_full,@function
        .size           $__internal_0_$__cuda_sm20_div_rn_f64_full,(.L_x_21 - $__internal_0_$__cuda_sm20_div_rn_f64_full)
$__internal_0_$__cuda_sm20_div_rn_f64_full:
[----:B------:R-:W-:Y:S01]  /*05f0*/  IMAD.MOV.U32 R19, RZ, RZ, R9 ;  /* 0x000000ffff137224 */ /* 0x000fe200078e0009 */
[C---:B------:R-:W-:Y:S01]  /*0600*/  FSETP.GEU.AND P0, PT, |R21|.reuse, 1.469367938527859385e-39, PT ;  /* 0x001000001500780b */ /* 0x040fe20003f0e200 */
[----:B------:R-:W-:Y:S01]  /*0610*/  IMAD.MOV.U32 R18, RZ, RZ, R8 ;  /* 0x000000ffff127224 */ /* 0x000fe200078e0008 */
[----:B------:R-:W-:Y:S01]  /*0620*/  LOP3.LUT R13, R21, 0x800fffff, RZ, 0xc0, !PT ;  /* 0x800fffff150d7812 */ /* 0x000fe200078ec0ff */
[----:B------:R-:W-:Y:S01]  /*0630*/  IMAD.MOV.U32 R8, RZ, RZ, R12 ;  /* 0x000000ffff087224 */ /* 0x000fe200078e000c */
[----:B------:R-:W-:Y:S01]  /*0640*/  FSETP.GEU.AND P2, PT, |R19|, 1.469367938527859385e-39, PT ;  /* 0x001000001300780b */ /* 0x000fe20003f4e200 */
[----:B------:R-:W-:Y:S01]  /*0650*/  IMAD.MOV.U32 R9, RZ, RZ, R21 ;  /* 0x000000ffff097224 */ /* 0x000fe200078e0015 */
[----:B------:R-:W-:Y:S01]  /*0660*/  LOP3.LUT R13, R13, 0x3ff00000, RZ, 0xfc, !PT ;  /* 0x3ff000000d0d7812 */ /* 0x000fe200078efcff */
[----:B------:R-:W-:Y:S01]  /*0670*/  IMAD.MOV.U32 R28, RZ, RZ, 0x1ca00000 ;  /* 0x1ca00000ff1c7424 */ /* 0x000fe200078e00ff */
[----:B------:R-:W-:Y:S01]  /*0680*/  LOP3.LUT R3, R19, 0x7ff00000, RZ, 0xc0, !PT ;  /* 0x7ff0000013037812 */ /* 0x000fe200078ec0ff */
[----:B------:R-:W-:Y:S01]  /*0690*/  IMAD.MOV.U32 R22, RZ, RZ, 0x1 ;  /* 0x00000001ff167424 */ /* 0x000fe200078e00ff */
[----:B------:R-:W-:Y:S01]  /*06a0*/  LOP3.LUT R29, R21, 0x7ff00000, RZ, 0xc0, !PT ;  /* 0x7ff00000151d7812 */ /* 0x000fe200078ec0ff */
[----:B------:R-:W-:Y:S02]  /*06b0*/  BSSY.RECONVERGENT B1, `(.L_x_4) ;  /* 0x000004e000017945 */ /* 0x000fe40003800200 */
[----:B------:R-:W-:Y:S01]  /*06c0*/  @!P0 DMUL R12, R8, 8.98846567431157953865e+307 ;  /* 0x7fe00000080c8828 */ /* 0x000fe20000000000 */
[----:B------:R-:W-:-:S03]  /*06d0*/  ISETP.GE.U32.AND P1, PT, R3, R29, PT ;  /* 0x0000001d0300720c */ /* 0x000fc60003f26070 */
[----:B------:R-:W-:Y:S01]  /*06e0*/  @!P2 LOP3.LUT R20, R9, 0x7ff00000, RZ, 0xc0, !PT ;  /* 0x7ff000000914a812 */ /* 0x000fe200078ec0ff */
[----:B------:R-:W-:Y:S01]  /*06f0*/  @!P2 IMAD.MOV.U32 R24, RZ, RZ, RZ ;  /* 0x000000ffff18a224 */ /* 0x000fe200078e00ff */
[----:B------:R-:W0:Y:S01]  /*0700*/  MUFU.RCP64H R23, R13 ;  /* 0x0000000d00177308 */ /* 0x000e220000001800 */
[C---:B------:R-:W-:Y:S02]  /*0710*/  SEL R21, R28.reuse, 0x63400000, !P1 ;  /* 0x634000001c157807 */ /* 0x040fe40004800000 */
[----:B------:R-:W-:Y:S01]  /*0720*/  @!P2 ISETP.GE.U32.AND P3, PT, R3, R20, PT ;  /* 0x000000140300a20c */ /* 0x000fe20003f66070 */
[----:B------:R-:W-:Y:S01]  /*0730*/  IMAD.MOV.U32 R20, RZ, RZ, R18 ;  /* 0x000000ffff147224 */ /* 0x000fe200078e0012 */
[----:B------:R-:W-:Y:S02]  /*0740*/  LOP3.LUT R21, R21, 0x800fffff, R19, 0xf8, !PT ;  /* 0x800fffff15157812 */ /* 0x000fe400078ef813 */
[----:B------:R-:W-:Y:S02]  /*0750*/  @!P2 SEL R25, R28, 0x63400000, !P3 ;  /* 0x634000001c19a807 */ /* 0x000fe40005800000 */
[----:B------:R-:W-:-:S02]  /*0760*/  @!P0 LOP3.LUT R29, R13, 0x7ff00000, RZ, 0xc0, !PT ;  /* 0x7ff000000d1d8812 */ /* 0x000fc400078ec0ff */
[----:B------:R-:W-:-:S04]  /*0770*/  @!P2 LOP3.LUT R25, R25, 0x80000000, R19, 0xf8, !PT ;  /* 0x800000001919a812 */ /* 0x000fc800078ef813 */
[----:B------:R-:W-:-:S06]  /*0780*/  @!P2 LOP3.LUT R25, R25, 0x100000, RZ, 0xfc, !PT ;  /* 0x001000001919a812 */ /* 0x000fcc00078efcff */
[----:B------:R-:W-:Y:S02]  /*0790*/  @!P2 DFMA R20, R20, 2, -R24 ;  /* 0x400000001414a82b */ /* 0x000fe40000000818 */
[----:B0-----:R-:W-:-:S08]  /*07a0*/  DFMA R24, R22, -R12, 1 ;  /* 0x3ff000001618742b */ /* 0x001fd0000000080c */
[----:B------:R-:W-:-:S08]  /*07b0*/  DFMA R24, R24, R24, R24 ;  /* 0x000000181818722b */ /* 0x000fd00000000018 */
[----:B------:R-:W-:-:S08]  /*07c0*/  DFMA R24, R22, R24, R22 ;  /* 0x000000181618722b */ /* 0x000fd00000000016 */
[----:B------:R-:W-:-:S08]  /*07d0*/  DFMA R22, R24, -R12, 1 ;  /* 0x3ff000001816742b */ /* 0x000fd0000000080c */
[----:B------:R-:W-:-:S08]  /*07e0*/  DFMA R22, R24, R22, R24 ;  /* 0x000000161816722b */ /* 0x000fd00000000018 */
[----:B------:R-:W-:-:S08]  /*07f0*/  DMUL R24, R22, R20 ;  /* 0x0000001416187228 */ /* 0x000fd00000000000 */
[----:B------:R-:W-:-:S08]  /*0800*/  DFMA R26, R24, -R12, R20 ;  /* 0x8000000c181a722b */ /* 0x000fd00000000014 */
[----:B------:R-:W-:Y:S01]  /*0810*/  DFMA R26, R22, R26, R24 ;  /* 0x0000001a161a722b */ /* 0x000fe20000000018 */
[----:B------:R-:W-:Y:S01]  /*0820*/  IMAD.MOV.U32 R22, RZ, RZ, R3 ;  /* 0x000000ffff167224 */ /* 0x000fe200078e0003 */
[----:B------:R-:W-:-:S05]  /*0830*/  @!P2 LOP3.LUT R22, R21, 0x7ff00000, RZ, 0xc0, !PT ;  /* 0x7ff000001516a812 */ /* 0x000fca00078ec0ff */
[----:B------:R-:W-:-:S05]  /*0840*/  VIADD R23, R22, 0xffffffff ;  /* 0xffffffff16177836 */ /* 0x000fca0000000000 */
[----:B------:R-:W-:Y:S01]  /*0850*/  ISETP.GT.U32.AND P0, PT, R23, 0x7feffffe, PT ;  /* 0x7feffffe1700780c */ /* 0x000fe20003f04070 */
[----:B------:R-:W-:-:S05]  /*0860*/  VIADD R23, R29, 0xffffffff ;  /* 0xffffffff1d177836 */ /* 0x000fca0000000000 */
[----:B------:R-:W-:-:S13]  /*0870*/  ISETP.GT.U32.OR P0, PT, R23, 0x7feffffe, P0 ;  /* 0x7feffffe1700780c */ /* 0x000fda0000704470 */
[----:B------:R-:W-:Y:S05]  /*0880*/  @P0 BRA `(.L_x_5) ;  /* 0x00000000006c0947 */ /* 0x000fea0003800000 */
[----:B------:R-:W-:-:S04]  /*0890*/  LOP3.LUT R22, R9, 0x7ff00000, RZ, 0xc0, !PT ;  /* 0x7ff0000009167812 */ /* 0x000fc800078ec0ff */
[CC--:B------:R-:W-:Y:S02]  /*08a0*/  VIADDMNMX R18, R3.reuse, -R22.reuse, 0xb9600000, !PT ;  /* 0xb960000003127446 */ /* 0x0c0fe40007800916 */
[----:B------:R-:W-:Y:S02]  /*08b0*/  ISETP.GE.U32.AND P0, PT, R3, R22, PT ;  /* 0x000000160300720c */ /* 0x000fe40003f06070 */
[----:B------:R-:W-:Y:S01]  /*08c0*/  VIMNMX R3, PT, PT, R18, 0x46a00000, PT ;  /* 0x46a0000012037848 */ /* 0x000fe20003fe0100 */
[----:B------:R-:W-:Y:S01]  /*08d0*/  IMAD.MOV.U32 R18, RZ, RZ, RZ ;  /* 0x000000ffff127224 */ /* 0x000fe200078e00ff */
[----:B------:R-:W-:-:S05]  /*08e0*/  SEL R28, R28, 0x63400000, !P0 ;  /* 0x634000001c1c7807 */ /* 0x000fca0004000000 */
[----:B------:R-:W-:-:S04]  /*08f0*/  IMAD.IADD R3, R3, 0x1, -R28 ;  /* 0x0000000103037824 */ /* 0x000fc800078e0a1c */
[----:B------:R-:W-:-:S06]  /*0900*/  VIADD R19, R3, 0x7fe00000 ;  /* 0x7fe0000003137836 */ /* 0x000fcc0000000000 */
[----:B------:R-:W-:-:S10]  /*0910*/  DMUL R24, R26, R18 ;  /* 0x000000121a187228 */ /* 0x000fd40000000000 */
[----:B------:R-:W-:-:S13]  /*0920*/  FSETP.GTU.AND P0, PT, |R25|, 1.469367938527859385e-39, PT ;  /* 0x001000001900780b */ /* 0x000fda0003f0c200 */
[----:B------:R-:W-:Y:S05]  /*0930*/  @P0 BRA `(.L_x_6) ;  /* 0x0000000000940947 */ /* 0x000fea0003800000 */
[----:B------:R-:W-:Y:S01]  /*0940*/  DFMA R12, R26, -R12, R20 ;  /* 0x8000000c1a0c722b */ /* 0x000fe20000000014 */
[----:B------:R-:W-:-:S09]  /*0950*/  IMAD.MOV.U32 R18, RZ, RZ, RZ ;  /* 0x000000ffff127224 */ /* 0x000fd200078e00ff */
[C---:B------:R-:W-:Y:S02]  /*0960*/  FSETP.NEU.AND P0, PT, R13.reuse, RZ, PT ;  /* 0x000000ff0d00720b */ /* 0x040fe40003f0d000 */
[----:B------:R-:W-:-:S04]  /*0970*/  LOP3.LUT R9, R13, 0x80000000, R9, 0x48, !PT ;  /* 0x800000000d097812 */ /* 0x000fc800078e4809 */
[----:B------:R-:W-:-:S07]  /*0980*/  LOP3.LUT R19, R9, R19, RZ, 0xfc, !PT ;  /* 0x0000001309137212 */ /* 0x000fce00078efcff */
[----:B------:R-:W-:Y:S05]  /*0990*/  @!P0 BRA `(.L_x_6) ;  /* 0x00000000007c8947 */ /* 0x000fea0003800000 */
[----:B------:R-:W-:Y:S01]  /*09a0*/  IMAD.MOV R13, RZ, RZ, -R3 ;  /* 0x000000ffff0d7224 */ /* 0x000fe200078e0a03 */
[----:B------:R-:W-:Y:S01]  /*09b0*/  DMUL.RP R18, R26, R18 ;  /* 0x000000121a127228 */ /* 0x000fe20000008000 */
[----:B------:R-:W-:Y:S01]  /*09c0*/  IMAD.MOV.U32 R12, RZ, RZ, RZ ;  /* 0x000000ffff0c7224 */ /* 0x000fe200078e00ff */
[----:B------:R-:W-:-:S05]  /*09d0*/  IADD3 R3, PT, PT, -R3, -0x43300000, RZ ;  /* 0xbcd0000003037810 */ /* 0x000fca0007ffe1ff */
[----:B------:R-:W-:-:S03]  /*09e0*/  DFMA R12, R24, -R12, R26 ;  /* 0x8000000c180c722b */ /* 0x000fc6000000001a */
[----:B------:R-:W-:-:S07]  /*09f0*/  LOP3.LUT R9, R19, R9, RZ, 0x3c, !PT ;  /* 0x0000000913097212 */ /* 0x000fce00078e3cff */
[----:B------:R-:W-:-:S04]  /*0a00*/  FSETP.NEU.AND P0, PT, |R13|, R3, PT ;  /* 0x000000030d00720b */ /* 0x000fc80003f0d200 */
[----:B------:R-:W-:Y:S02]  /*0a10*/  FSEL R24, R18, R24, !P0 ;  /* 0x0000001812187208 */ /* 0x000fe40004000000 */
[----:B------:R-:W-:Y:S01]  /*0a20*/  FSEL R25, R9, R25, !P0 ;  /* 0x0000001909197208 */ /* 0x000fe20004000000 */
[----:B------:R-:W-:Y:S06]  /*0a30*/  BRA `(.L_x_6) ;  /* 0x0000000000547947 */ /* 0x000fec0003800000 */
.L_x_5:
[----:B------:R-:W-:-:S14]  /*0a40*/  DSETP.NAN.AND P0, PT, R18, R18, PT ;  /* 0x000000121200722a */ /* 0x000fdc0003f08000 */
[----:B------:R-:W-:Y:S05]  /*0a50*/  @P0 BRA `(.L_x_7) ;  /* 0x0000000000440947 */ /* 0x000fea0003800000 */
[----:B------:R-:W-:-:S14]  /*0a60*/  DSETP.NAN.AND P0, PT, R8, R8, PT ;  /* 0x000000080800722a */ /* 0x000fdc0003f08000 */
[----:B------:R-:W-:Y:S05]  /*0a70*/  @P0 BRA `(.L_x_8) ;  /* 0x0000000000300947 */ /* 0x000fea0003800000 */
[----:B------:R-:W-:Y:S01]  /*0a80*/  ISETP.NE.AND P0, PT, R22, R29, PT ;  /* 0x0000001d1600720c */ /* 0x000fe20003f05270 */
[----:B------:R-:W-:Y:S02]  /*0a90*/  IMAD.MOV.U32 R24, RZ, RZ, 0x0 ;  /* 0x00000000ff187424 */ /* 0x000fe400078e00ff */
[----:B------:R-:W-:-:S10]  /*0aa0*/  IMAD.MOV.U32 R25, RZ, RZ, -0x80000 ;  /* 0xfff80000ff197424 */ /* 0x000fd400078e00ff */
[----:B------:R-:W-:Y:S05]  /*0ab0*/  @!P0 BRA `(.L_x_6) ;  /* 0x0000000000348947 */ /* 0x000fea0003800000 */
[----:B------:R-:W-:Y:S02]  /*0ac0*/  ISETP.NE.AND P0, PT, R22, 0x7ff00000, PT ;  /* 0x7ff000001600780c */ /* 0x000fe40003f05270 */
[----:B------:R-:W-:Y:S02]  /*0ad0*/  LOP3.LUT R25, R19, 0x80000000, R9, 0x48, !PT ;  /* 0x8000000013197812 */ /* 0x000fe400078e4809 */
[----:B------:R-:W-:-:S13]  /*0ae0*/  ISETP.EQ.OR P0, PT, R29, RZ, !P0 ;  /* 0x000000ff1d00720c */ /* 0x000fda0004702670 */
[----:B------:R-:W-:Y:S01]  /*0af0*/  @P0 LOP3.LUT R3, R25, 0x7ff00000, RZ, 0xfc, !PT ;  /* 0x7ff0000019030812 */ /* 0x000fe200078efcff */
[----:B------:R-:W-:Y:S02]  /*0b00*/  @!P0 IMAD.MOV.U32 R24, RZ, RZ, RZ ;  /* 0x000000ffff188224 */ /* 0x000fe400078e00ff */
[----:B------:R-:W-:Y:S02]  /*0b10*/  @P0 IMAD.MOV.U32 R24, RZ, RZ, RZ ;  /* 0x000000ffff180224 */ /* 0x000fe400078e00ff */
[----:B------:R-:W-:Y:S01]  /*0b20*/  @P0 IMAD.MOV.U32 R25, RZ, RZ, R3 ;  /* 0x000000ffff190224 */ /* 0x000fe200078e0003 */
[----:B------:R-:W-:Y:S06]  /*0b30*/  BRA `(.L_x_6) ;  /* 0x0000000000147947 */ /* 0x000fec0003800000 */
.L_x_8:
[----:B------:R-:W-:Y:S01]  /*0b40*/  LOP3.LUT R25, R9, 0x80000, RZ, 0xfc, !PT ;  /* 0x0008000009197812 */ /* 0x000fe200078efcff */
[----:B------:R-:W-:Y:S01]  /*0b50*/  IMAD.MOV.U32 R24, RZ, RZ, R8 ;  /* 0x000000ffff187224 */ /* 0x000fe200078e0008 */
[----:B------:R-:W-:Y:S06]  /*0b60*/  BRA `(.L_x_6) ;  /* 0x0000000000087947 */ /* 0x000fec0003800000 */
.L_x_7:
[----:B------:R-:W-:Y:S01]  /*0b70*/  LOP3.LUT R25, R19, 0x80000, RZ, 0xfc, !PT ;  /* 0x0008000013197812 */ /* 0x000fe200078efcff */
[----:B------:R-:W-:-:S07]  /*0b80*/  IMAD.MOV.U32 R24, RZ, RZ, R18 ;  /* 0x000000ffff187224 */ /* 0x000fce00078e0012 */
.L_x_6:
[----:B------:R-:W-:Y:S05]  /*0b90*/  BSYNC.RECONVERGENT B1 ;  /* 0x0000000000017941 */ /* 0x000fea0003800200 */
.L_x_4:
[----:B------:R-:W-:-:S04]  /*0ba0*/  IMAD.MOV.U32 R3, RZ, RZ, 0x0 ;  /* 0x00000000ff037424 */ /* 0x000fc800078e00ff */
[----:B------:R-:W-:Y:S05]  /*0bb0*/  RET.REL.NODEC R2 `(_Z7kernel2P7double2S0_S0_iiPdddd) ;  /* 0xfffffff402107950 */ /* 0x000fea0003c3ffff */
.L_x_9:
[----:B------:R-:W-:-:S00]  /*0bc0*/  BRA `(.L_x_9) ;  /* 0xfffffffc00fc7947 */ /* 0x000fc0000383ffff */
[----:B------:R-:W-:-:S00]  /*0bd0*/  NOP ;  /* 0x0000000000007918 */ /* 0x000fc00000000000 */
        /* <DEDUP_REMOVED lines=10> */
.L_x_21:


//--------------------- .text._Z7kernel1P7double2S0_iid --------------------------
	.section	.text._Z7kernel1P7double2S0_iid,"ax",@progbits
	.align	128
        .global         _Z7kernel1P7double2S0_iid
        .type           _Z7kernel1P7double2S0_iid,@function
        .size           _Z7kernel1P7double2S0_iid,(.L_x_24 - _Z7kernel1P7double2S0_iid)
        .other          _Z7kernel1P7double2S0_iid,@"STO_CUDA_ENTRY STV_DEFAULT"
_Z7kernel1P7double2S0_iid:
.text._Z7kernel1P7double2S0_iid:
        /* <DEDUP_REMOVED lines=20> */
[----:B0-----:R-:W-:-:S06]  /*0140*/  IMAD.WIDE R4, R9, 0x10, R4 ;  /* 0x0000001009047825 */ /* 0x001fcc00078e0204 */
[----:B-1----:R-:W4:Y:S01]  /*0150*/  LDG.E.128 R4, desc[UR4][R4.64] ;  /* 0x0000000404047981 */ /* 0x002f22000c1e1d00 */
[----:B--2---:R-:W-:Y:S01]  /*0160*/  DADD R10, R10, R10 ;  /* 0x000000000a0a7229 */ /* 0x004fe2000000000a */
[----:B---3--:R-:W-:-:S07]  /*0170*/  IMAD.WIDE R2, R9, 0x10, R2 ;  /* 0x0000001009027825 */ /* 0x008fce00078e0202 */
[C---:B----4-:R-:W-:Y:S02]  /*0180*/  DMUL R12, R10.reuse, R4 ;  /* 0x000000040a0c7228 */ /* 0x050fe40000000000 */
[----:B------:R-:W-:Y:S02]  /*0190*/  DMUL R10, R10, R6 ;  /* 0x000000060a0a7228 */ /* 0x000fe40000000000 */
[----:B------:R-:W-:Y:S02]  /*01a0*/  DADD R18, -R6, 1 ;  /* 0x3ff0000006127429 */ /* 0x000fe40000000100 */
[C---:B------:R-:W-:Y:S02]  /*01b0*/  DADD R14, -R4.reuse, 1 ;  /* 0x3ff00000040e7429 */ /* 0x040fe40000000100 */
[----:B------:R-:W-:Y:S02]  /*01c0*/  DADD R16, R4, R4 ;  /* 0x0000000004107229 */ /* 0x000fe40000000004 */
[----:B------:R-:W-:-:S02]  /*01d0*/  DADD R6, R6, R6 ;  /* 0x0000000006067229 */ /* 0x000fc40000000006 */
[----:B------:R-:W-:Y:S02]  /*01e0*/  DMUL R10, R10, R18 ;  /* 0x000000120a0a7228 */ /* 0x000fe40000000000 */
[----:B------:R-:W-:Y:S02]  /*01f0*/  DMUL R12, R12, R14 ;  /* 0x0000000e0c0c7228 */ /* 0x000fe40000000000 */
[----:B------:R-:W-:Y:S02]  /*0200*/  DADD R16, -R16, 1 ;  /* 0x3ff0000010107429 */ /* 0x000fe40000000100 */
[----:B------:R-:W-:-:S06]  /*0210*/  DADD R6, -R6, 1 ;  /* 0x3ff0000006067429 */ /* 0x000fcc0000000100 */
[----:B------:R-:W-:Y:S02]  /*0220*/  DMUL R12, R12, R16 ;  /* 0x000000100c0c7228 */ /* 0x000fe40000000000 */
[----:B------:R-:W-:-:S07]  /*0230*/  DMUL R14, R10, R6 ;  /* 0x000000060a0e7228 */ /* 0x000fce0000000000 */
[----:B------:R-:W-:Y:S01]  /*0240*/  STG.E.128 desc[UR4][R2.64], R12 ;  /* 0x0000000c02007986 */ /* 0x000fe2000c101d04 */
[----:B------:R-:W-:Y:S05]  /*0250*/  EXIT ;  /* 0x000000000000794d */ /* 0x000fea0003800000 */
.L_x_10:
        /* <DEDUP_REMOVED lines=10> */
.L_x_24:


//--------------------- .text._Z9normaliseP7double2ii --------------------------
	.section	.text._Z9normaliseP7double2ii,"ax",@progbits
	.align	128
        .global         _Z9normaliseP7double2ii
        .type           _Z9normaliseP7double2ii,@function
        .size           _Z9normaliseP7double2ii,(.L_x_22 - _Z9normaliseP7double2ii)
        .other          _Z9normaliseP7double2ii,@"STO_CUDA_ENTRY STV_DEFAULT"
_Z9normaliseP7double2ii:
.text._Z9normaliseP7double2ii:
        /* <DEDUP_REMOVED lines=12> */
[C---:B------:R-:W-:Y:S01]  /*00c0*/  IMAD R3, R0.reuse, UR7, R3 ;  /* 0x0000000700037c24 */ /* 0x040fe2000f8e0203 */
[----:B------:R-:W-:-:S04]  /*00d0*/  ISETP.GE.OR P0, PT, R0, UR6, P0 ;  /* 0x0000000600007c0c */ /* 0x000fc80008706670 */
[----:B------:R-:W-:-:S13]  /*00e0*/  ISETP.GE.OR P0, PT, R3, UR4, P0 ;  /* 0x0000000403007c0c */ /* 0x000fda0008706670 */
[----:B------:R-:W-:Y:S05]  /*00f0*/  @P0 EXIT ;  /* 0x000000000000094d */ /* 0x000fea0003800000 */
[----:B------:R-:W0:Y:S01]  /*0100*/  LDC.64 R12, c[0x0][0x380] ;  /* 0x0000e000ff0c7b82 */ /* 0x000e220000000a00 */
[----:B------:R-:W1:Y:S01]  /*0110*/  LDCU.64 UR6, c[0x0][0x358] ;  /* 0x00006b00ff0677ac */ /* 0x000e620008000a00 */
[----:B0-----:R-:W-:-:S05]  /*0120*/  IMAD.WIDE R12, R3, 0x10, R12 ;  /* 0x00000010030c7825 */ /* 0x001fca00078e020c */
[----:B-1----:R-:W2:Y:S01]  /*0130*/  LDG.E.128 R8, desc[UR6][R12.64] ;  /* 0x000000060c087981 */ /* 0x002ea2000c1e1d00 */
[----:B------:R-:W0:Y:S01]  /*0140*/  I2F.F64 R2, UR4 ;  /* 0x0000000400027d12 */ /* 0x000e220008201c00 */
[----:B------:R-:W-:Y:S01]  /*0150*/  IMAD.MOV.U32 R4, RZ, RZ, 0x1 ;  /* 0x00000001ff047424 */ /* 0x000fe200078e00ff */
[----:B------:R-:W-:Y:S06]  /*0160*/  BSSY.RECONVERGENT B0, `(.L_x_11) ;  /* 0x0000016000007945 */ /* 0x000fec0003800200 */
[----:B0-----:R-:W0:Y:S02]  /*0170*/  MUFU.RCP64H R5, R3 ;  /* 0x0000000300057308 */ /* 0x001e240000001800 */
[----:B0-----:R-:W-:-:S08]  /*0180*/  DFMA R6, -R2, R4, 1 ;  /* 0x3ff000000206742b */ /* 0x001fd00000000104 */
[----:B------:R-:W-:-:S08]  /*0190*/  DFMA R6, R6, R6, R6 ;  /* 0x000000060606722b */ /* 0x000fd00000000006 */
[----:B------:R-:W-:-:S08]  /*01a0*/  DFMA R6, R4, R6, R4 ;  /* 0x000000060406722b */ /* 0x000fd00000000004 */
[----:B------:R-:W-:-:S08]  /*01b0*/  DFMA R4, -R2, R6, 1 ;  /* 0x3ff000000204742b */ /* 0x000fd00000000106 */
[----:B------:R-:W-:-:S08]  /*01c0*/  DFMA R4, R6, R4, R6 ;  /* 0x000000040604722b */ /* 0x000fd00000000006 */
[----:B--2---:R-:W-:Y:S01]  /*01d0*/  DMUL R6, R8, R4 ;  /* 0x0000000408067228 */ /* 0x004fe20000000000 */
[----:B------:R-:W-:-:S07]  /*01e0*/  FSETP.GEU.AND P1, PT, |R9|, 6.5827683646048100446e-37, PT ;  /* 0x036000000900780b */ /* 0x000fce0003f2e200 */
        /* <DEDUP_REMOVED lines=10> */
[----:B------:R-:W-:Y:S05]  /*0290*/  CALL.REL.NOINC `($__internal_1_$__cuda_sm20_div_rn_f64_full) ;  /* 0x0000000000747944 */ /* 0x000fea0003c00000 */
[----:B------:R-:W-:Y:S02]  /*02a0*/  IMAD.MOV.U32 R4, RZ, RZ, R18 ;  /* 0x000000ffff047224 */ /* 0x000fe400078e0012 */
[----:B------:R-:W-:-:S07]  /*02b0*/  IMAD.MOV.U32 R5, RZ, RZ, R19 ;  /* 0x000000ffff057224 */ /* 0x000fce00078e0013 */
.L_x_12:
[----:B------:R-:W-:Y:S05]  /*02c0*/  BSYNC.RECONVERGENT B0 ;  /* 0x0000000000007941 */ /* 0x000fea0003800200 */
.L_x_11:
[----:B------:R-:W0:Y:S01]  /*02d0*/  MUFU.RCP64H R7, R3 ;  /* 0x0000000300077308 */ /* 0x000e220000001800 */
[----:B------:R-:W-:Y:S01]  /*02e0*/  IMAD.MOV.U32 R6, RZ, RZ, 0x1 ;  /* 0x00000001ff067424 */ /* 0x000fe200078e00ff */
[----:B------:R-:W-:Y:S01]  /*02f0*/  FSETP.GEU.AND P1, PT, |R11|, 6.5827683646048100446e-37, PT ;  /* 0x036000000b00780b */ /* 0x000fe20003f2e200 */
[----:B------:R-:W-:Y:S04]  /*0300*/  BSSY.RECONVERGENT B0, `(.L_x_13) ;  /* 0x0000014000007945 */ /* 0x000fe80003800200 */
[----:B0-----:R-:W-:-:S08]  /*0310*/  DFMA R8, -R2, R6, 1 ;  /* 0x3ff000000208742b */ /* 0x001fd00000000106 */
[----:B------:R-:W-:-:S08]  /*0320*/  DFMA R8, R8, R8, R8 ;  /* 0x000000080808722b */ /* 0x000fd00000000008 */
[----:B------:R-:W-:-:S08]  /*0330*/  DFMA R8, R6, R8, R6 ;  /* 0x000000080608722b */ /* 0x000fd00000000006 */
[----:B------:R-:W-:-:S08]  /*0340*/  DFMA R6, -R2, R8, 1 ;  /* 0x3ff000000206742b */ /* 0x000fd00000000108 */
        /* <DEDUP_REMOVED lines=15> */
.L_x_14:
[----:B------:R-:W-:Y:S05]  /*0440*/  BSYNC.RECONVERGENT B0 ;  /* 0x0000000000007941 */ /* 0x000fea0003800200 */
.L_x_13:
[----:B------:R-:W-:Y:S01]  /*0450*/  STG.E.128 desc[UR6][R12.64], R4 ;  /* 0x000000040c007986 */ /* 0x000fe2000c101d06 */
[----:B------:R-:W-:Y:S05]  /*0460*/  EXIT ;  /* 0x000000000000794d */ /* 0x000fea0003800000 */
        .weak           $__internal_1_$__cuda_sm20_div_rn_f64_full
        .type           $__internal_1_$__cuda_sm20_div_rn_f64_full,@function
        .size           $__internal_1_$__cuda_sm20_div_rn_f64_full,(.L_x_22 - $__internal_1_$__cuda_sm20_div_rn_f64_full)
$__internal_1_$__cuda_sm20_div_rn_f64_full:
[C---:B------:R-:W-:Y:S01]  /*0470*/  FSETP.GEU.AND P0, PT, |R15|.reuse, 1.469367938527859385e-39, PT ;  /* 0x001000000f00780b */ /* 0x040fe20003f0e200 */
[----:B------:R-:W-:Y:S01]  /*0480*/  IMAD.MOV.U32 R18, RZ, RZ, 0x1 ;  /* 0x00000001ff127424 */ /* 0x000fe200078e00ff */
[----:B------:R-:W-:Y:S01]  /*0490*/  LOP3.LUT R8, R15, 0x800fffff, RZ, 0xc0, !PT ;  /* 0x800fffff0f087812 */ /* 0x000fe200078ec0ff */
[----:B------:R-:W-:Y:S01]  /*04a0*/  IMAD.MOV.U32 R25, RZ, RZ, 0x1ca00000 ;  /* 0x1ca00000ff197424 */ /* 0x000fe200078e00ff */
[C---:B------:R-:W-:Y:S01]  /*04b0*/  FSETP.GEU.AND P2, PT, |R17|.reuse, 1.469367938527859385e-39, PT ;  /* 0x001000001100780b */ /* 0x040fe20003f4e200 */
[----:B------:R-:W-:Y:S01]  /*04c0*/  BSSY.RECONVERGENT B1, `(.L_x_15) ;  /* 0x0000052000017945 */ /* 0x000fe20003800200 */
[----:B------:R-:W-:Y:S01]  /*04d0*/  LOP3.LUT R9, R8, 0x3ff00000, RZ, 0xfc, !PT ;  /* 0x3ff0000008097812 */ /* 0x000fe200078efcff */
[----:B------:R-:W-:Y:S01]  /*04e0*/  IMAD.MOV.U32 R8, RZ, RZ, R14 ;  /* 0x000000ffff087224 */ /* 0x000fe200078e000e */
[----:B------:R-:W-:Y:S02]  /*04f0*/  LOP3.LUT R24, R17, 0x7ff00000, RZ, 0xc0, !PT ;  /* 0x7ff0000011187812 */ /* 0x000fe400078ec0ff */
[----:B------:R-:W-:-:S03]  /*0500*/  LOP3.LUT R27, R15, 0x7ff00000, RZ, 0xc0, !PT ;  /* 0x7ff000000f1b7812 */ /* 0x000fc600078ec0ff */
[----:B------:R-:W-:Y:S01]  /*0510*/  @!P0 DMUL R8, R14, 8.98846567431157953865e+307 ;  /* 0x7fe000000e088828 */ /* 0x000fe20000000000 */
[C---:B------:R-:W-:Y:S01]  /*0520*/  ISETP.GE.U32.AND P1, PT, R24.reuse, R27, PT ;  /* 0x0000001b1800720c */ /* 0x040fe20003f26070 */
[----:B------:R-:W-:Y:S02]  /*0530*/  IMAD.MOV.U32 R26, RZ, RZ, R24 ;  /* 0x000000ffff1a7224 */ /* 0x000fe400078e0018 */
[----:B------:R-:W-:Y:S02]  /*0540*/  @!P2 LOP3.LUT R21, R15, 0x7ff00000, RZ, 0xc0, !PT ;  /* 0x7ff000000f15a812 */ /* 0x000fe400078ec0ff */
[----:B------:R-:W0:Y:S02]  /*0550*/  MUFU.RCP64H R19, R9 ;  /* 0x0000000900137308 */ /* 0x000e240000001800 */
[----:B------:R-:W-:Y:S02]  /*0560*/  @!P2 ISETP.GE.U32.AND P3, PT, R24, R21, PT ;  /* 0x000000151800a20c */ /* 0x000fe40003f66070 */
[----:B------:R-:W-:-:S02]  /*0570*/  @!P0 LOP3.LUT R27, R9, 0x7ff00000, RZ, 0xc0, !PT ;  /* 0x7ff00000091b8812 */ /* 0x000fc400078ec0ff */
[----:B------:R-:W-:-:S04]  /*0580*/  @!P2 SEL R21, R25, 0x63400000, !P3 ;  /* 0x634000001915a807 */ /* 0x000fc80005800000 */
[----:B------:R-:W-:-:S04]  /*0590*/  @!P2 LOP3.LUT R22, R21, 0x80000000, R17, 0xf8, !PT ;  /* 0x800000001516a812 */ /* 0x000fc800078ef811 */
[----:B------:R-:W-:Y:S01]  /*05a0*/  @!P2 LOP3.LUT R23, R22, 0x100000, RZ, 0xfc, !PT ;  /* 0x001000001617a812 */ /* 0x000fe200078efcff */
[----:B------:R-:W-:Y:S01]  /*05b0*/  @!P2 IMAD.MOV.U32 R22, RZ, RZ, RZ ;  /* 0x000000ffff16a224 */ /* 0x000fe200078e00ff */
[----:B0-----:R-:W-:-:S08]  /*05c0*/  DFMA R6, R18, -R8, 1 ;  /* 0x3ff000001206742b */ /* 0x001fd00000000808 */
[----:B------:R-:W-:-:S08]  /*05d0*/  DFMA R6, R6, R6, R6 ;  /* 0x000000060606722b */ /* 0x000fd00000000006 */
[----:B------:R-:W-:Y:S01]  /*05e0*/  DFMA R18, R18, R6, R18 ;  /* 0x000000061212722b */ /* 0x000fe20000000012 */
[----:B------:R-:W-:Y:S01]  /*05f0*/  SEL R7, R25, 0x63400000, !P1 ;  /* 0x6340000019077807 */ /* 0x000fe20004800000 */
[----:B------:R-:W-:-:S03]  /*0600*/  IMAD.MOV.U32 R6, RZ, RZ, R16 ;  /* 0x000000ffff067224 */ /* 0x000fc600078e0010 */
[----:B------:R-:W-:-:S03]  /*0610*/  LOP3.LUT R7, R7, 0x800fffff, R17, 0xf8, !PT ;  /* 0x800fffff07077812 */ /* 0x000fc600078ef811 */
[----:B------:R-:W-:-:S03]  /*0620*/  DFMA R20, R18, -R8, 1 ;  /* 0x3ff000001214742b */ /* 0x000fc60000000808 */
[----:B------:R-:W-:-:S05]  /*0630*/  @!P2 DFMA R6, R6, 2, -R22 ;  /* 0x400000000606a82b */ /* 0x000fca0000000816 */
[----:B------:R-:W-:-:S05]  /*0640*/  DFMA R20, R18, R20, R18 ;  /* 0x000000141214722b */ /* 0x000fca0000000012 */
[----:B------:R-:W-:-:S03]  /*0650*/  @!P2 LOP3.LUT R26, R7, 0x7ff00000, RZ, 0xc0, !PT ;  /* 0x7ff00000071aa812 */ /* 0x000fc600078ec0ff */
[----:B------:R-:W-:Y:S02]  /*0660*/  DMUL R18, R20, R6 ;  /* 0x0000000614127228 */ /* 0x000fe40000000000 */
[----:B------:R-:W-:-:S05]  /*0670*/  VIADD R28, R26, 0xffffffff ;  /* 0xffffffff1a1c7836 */ /* 0x000fca0000000000 */
[----:B------:R-:W-:Y:S01]  /*0680*/  ISETP.GT.U32.AND P0, PT, R28, 0x7feffffe, PT ;  /* 0x7feffffe1c00780c */ /* 0x000fe20003f04070 */
[----:B------:R-:W-:Y:S01]  /*0690*/  VIADD R28, R27, 0xffffffff ;  /* 0xffffffff1b1c7836 */ /* 0x000fe20000000000 */
[----:B------:R-:W-:-:S04]  /*06a0*/  DFMA R22, R18, -R8, R6 ;  /* 0x800000081216722b */ /* 0x000fc80000000006 */
[----:B------:R-:W-:-:S04]  /*06b0*/  ISETP.GT.U32.OR P0, PT, R28, 0x7feffffe, P0 ;  /* 0x7feffffe1c00780c */ /* 0x000fc80000704470 */
[----:B------:R-:W-:-:S09]  /*06c0*/  DFMA R22, R20, R22, R18 ;  /* 0x000000161416722b */ /* 0x000fd20000000012 */
[----:B------:R-:W-:Y:S05]  /*06d0*/  @P0 BRA `(.L_x_16) ;  /* 0x00000000006c0947 */ /* 0x000fea0003800000 */
[----:B------:R-:W-:Y:S01]  /*06e0*/  LOP3.LUT R17, R15, 0x7ff00000, RZ, 0xc0, !PT ;  /* 0x7ff000000f117812 */ /* 0x000fe200078ec0ff */
[----:B------:R-:W-:-:S03]  /*06f0*/  IMAD.MOV.U32 R20, RZ, RZ, RZ ;  /* 0x000000ffff147224 */ /* 0x000fc600078e00ff */
[CC--:B------:R-:W-:Y:S02]  /*0700*/  VIADDMNMX R16, R24.reuse, -R17.reuse, 0xb9600000, !PT ;  /* 0xb960000018107446 */ /* 0x0c0fe40007800911 */
[----:B------:R-:W-:Y:S02]  /*0710*/  ISETP.GE.U32.AND P0, PT, R24, R17, PT ;  /* 0x000000111800720c */ /* 0x000fe40003f06070 */
[----:B------:R-:W-:Y:S02]  /*0720*/  VIMNMX R16, PT, PT, R16, 0x46a00000, PT ;  /* 0x46a0000010107848 */ /* 0x000fe40003fe0100 */
        /* <DEDUP_REMOVED lines=14> */
[----:B------:R-:W-:-:S06]  /*0810*/  IMAD.MOV.U32 R6, RZ, RZ, RZ ;  /* 0x000000ffff067224 */ /* 0x000fcc00078e00ff */
[----:B------:R-:W-:-:S03]  /*0820*/  DFMA R6, R18, -R6, R22 ;  /* 0x800000061206722b */ /* 0x000fc60000000016 */
[----:B------:R-:W-:-:S03]  /*0830*/  LOP3.LUT R15, R21, R15, RZ, 0x3c, !PT ;  /* 0x0000000f150f7212 */ /* 0x000fc600078e3cff */
[----:B------:R-:W-:-:S04]  /*0840*/  IADD3 R6, PT, PT, -R16, -0x43300000, RZ ;  /* 0xbcd0000010067810 */ /* 0x000fc80007ffe1ff */
[----:B------:R-:W-:-:S04]  /*0850*/  FSETP.NEU.AND P0, PT, |R7|, R6, PT ;  /* 0x000000060700720b */ /* 0x000fc80003f0d200 */
[----:B------:R-:W-:Y:S02]  /*0860*/  FSEL R18, R20, R18, !P0 ;  /* 0x0000001214127208 */ /* 0x000fe40004000000 */
[----:B------:R-:W-:Y:S01]  /*0870*/  FSEL R19, R15, R19, !P0 ;  /* 0x000000130f137208 */ /* 0x000fe20004000000 */
[----:B------:R-:W-:Y:S06]  /*0880*/  BRA `(.L_x_17) ;  /* 0x0000000000547947 */ /* 0x000fec0003800000 */
.L_x_16:
        /* <DEDUP_REMOVED lines=16> */
.L_x_19:
[----:B------:R-:W-:Y:S01]  /*0990*/  LOP3.LUT R19, R15, 0x80000, RZ, 0xfc, !PT ;  /* 0x000800000f137812 */ /* 0x000fe200078efcff */
[----:B------:R-:W-:Y:S01]  /*09a0*/  IMAD.MOV.U32 R18, RZ, RZ, R14 ;  /* 0x000000ffff127224 */ /* 0x000fe200078e000e */
[----:B------:R-:W-:Y:S06]  /*09b0*/  BRA `(.L_x_17) ;  /* 0x0000000000087947 */ /* 0x000fec0003800000 */
.L_x_18:
[----:B------:R-:W-:Y:S01]  /*09c0*/  LOP3.LUT R19, R17, 0x80000, RZ, 0xfc, !PT ;  /* 0x0008000011137812 */ /* 0x000fe200078efcff */
[----:B------:R-:W-:-:S07]  /*09d0*/  IMAD.MOV.U32 R18, RZ, RZ, R16 ;  /* 0x000000ffff127224 */ /* 0x000fce00078e0010 */
.L_x_17:
[----:B------:R-:W-:Y:S05]  /*09e0*/  BSYNC.RECONVERGENT B1 ;  /* 0x0000000000017941 */ /* 0x000fea0003800200 */
.L_x_15:
[----:B------:R-:W-:Y:S02]  /*09f0*/  IMAD.MOV.U32 R6, RZ, RZ, R0 ;  /* 0x000000ffff067224 */ /* 0x000fe400078e0000 */
[----:B------:R-:W-:-:S04]  /*0a00*/  IMAD.MOV.U32 R7, RZ, RZ, 0x0 ;  /* 0x00000000ff077424 */ /* 0x000fc800078e00ff */
[----:B------:R-:W-:Y:S05]  /*0a10*/  RET.REL.NODEC R6 `(_Z9normaliseP7double2ii) ;  /* 0xfffffff406787950 */ /* 0x000fea0003c3ffff */
.L_x_20:
        /* <DEDUP_REMOVED lines=14> */
.L_x_22:


//--------------------- .nv.shared.reserved.0     --------------------------
	.section	.nv.shared.reserved.0,"aw",@nobits
	.weak		__nv_reservedSMEM_offset_0_alias
	.size		__nv_reservedSMEM_offset_0_alias, 0, 64
	.other		__nv_reservedSMEM_offset_0_alias,@"STO_CUDA_RESERVED_SHARED STV_DEFAULT"
__nv_reservedSMEM_offset_0_alias:
	.zero		0
	.zero		64


//--------------------- .nv.constant0._Z7kernel2P7double2S0_S0_iiPdddd --------------------------
	.section	.nv.constant0._Z7kernel2P7double2S0_S0_iiPdddd,"a",@progbits
	.sectionflags	@""
	.align	4
.nv.constant0._Z7kernel2P7double2S0_S0_iiPdddd:
	.zero		960


//--------------------- .nv.constant0._Z7kernel1P7double2S0_iid --------------------------
	.section	.nv.constant0._Z7kernel1P7double2S0_iid,"a",@progbits
	.sectionflags	@""
	.align	4
.nv.constant0._Z7kernel1P7double2S0_iid:
	.zero		928


//--------------------- .nv.constant0._Z9normaliseP7double2ii --------------------------
	.section	.nv.constant0._Z9normaliseP7double2ii,"a",@progbits
	.sectionflags	@""
	.align	4
.nv.constant0._Z9normaliseP7double2ii:
	.zero		912


//--------------------- SYMBOLS --------------------------

	.type		.nv.reservedSmem.offset0,@object
	.size		.nv.reservedSmem.offset0,0x4
